






.version 4.0
.target sm_20
.address_size 64

.extern .shared .align 4 .b8 shared[];

.entry _Z14timedReductionPKfPfPl(
.param .u64 _Z14timedReductionPKfPfPl_param_0,
.param .u64 _Z14timedReductionPKfPfPl_param_1,
.param .u64 _Z14timedReductionPKfPfPl_param_2
)
{
.reg .pred %p<8>;
.reg .s32 %r<15>;
.reg .f32 %f<6>;
.reg .s64 %rd<25>;


ld.param.u64 %rd3, [_Z14timedReductionPKfPfPl_param_0];
ld.param.u64 %rd4, [_Z14timedReductionPKfPfPl_param_1];
ld.param.u64 %rd5, [_Z14timedReductionPKfPfPl_param_2];
cvta.to.global.u64 %rd1, %rd5;
mov.u32 %r1, %ctaid.x;
mov.u32 %r2, %tid.x;
setp.ne.s32	%p2, %r2, 0;
@%p2 bra BB0_2;


	mov.u32 %r6, %clock;

	cvt.s64.s32	%rd6, %r6;
mul.wide.s32 %rd7, %r1, 8;
add.s64 %rd8, %rd1, %rd7;
st.global.u64 [%rd8], %rd6;

BB0_2:
cvta.to.global.u64 %rd9, %rd3;
mul.wide.s32 %rd10, %r2, 4;
add.s64 %rd11, %rd9, %rd10;
mov.u64 %rd12, shared;
add.s64 %rd2, %rd12, %rd10;
ld.global.f32 %f2, [%rd11];
st.shared.f32 [%rd2], %f2;
mov.u32 %r14, %ntid.x;
add.s32 %r7, %r14, %r2;
mul.wide.u32 %rd13, %r7, 4;
add.s64 %rd14, %rd9, %rd13;
add.s64 %rd15, %rd12, %rd13;
ld.global.f32 %f3, [%rd14];
st.shared.f32 [%rd15], %f3;
setp.lt.s32	%p3, %r14, 1;
@%p3 bra BB0_7;

BB0_3:
mov.u32 %r4, %r14;
bar.sync 0;
setp.ge.s32	%p4, %r2, %r4;
@%p4 bra BB0_6;

ld.shared.f32 %f4, [%rd2];
add.s32 %r8, %r4, %r2;
mul.wide.s32 %rd16, %r8, 4;
add.s64 %rd18, %rd12, %rd16;
ld.shared.f32 %f1, [%rd18];
setp.geu.f32	%p5, %f1, %f4;
@%p5 bra BB0_6;

st.shared.f32 [%rd2], %f1;

BB0_6:
shr.u32 %r9, %r4, 31;
add.s32 %r10, %r4, %r9;
shr.s32 %r14, %r10, 1;
setp.gt.s32	%p6, %r4, 1;
@%p6 bra BB0_3;

BB0_7:
@%p2 bra BB0_9;

cvta.to.global.u64 %rd19, %rd4;
ld.shared.f32 %f5, [shared];
mul.wide.s32 %rd20, %r1, 4;
add.s64 %rd21, %rd19, %rd20;
st.global.f32 [%rd21], %f5;

BB0_9:
setp.eq.s32	%p1, %r2, 0;
bar.sync 0;
@!%p1 bra BB0_11;
bra.uni BB0_10;

BB0_10:

	mov.u32 %r11, %clock;

	cvt.s64.s32	%rd22, %r11;
mov.u32 %r12, %nctaid.x;
add.s32 %r13, %r12, %r1;
mul.wide.u32 %rd23, %r13, 8;
add.s64 %rd24, %rd1, %rd23;
st.global.u64 [%rd24], %rd22;

BB0_11:
ret;
}





// ===== COMPILED SASS (sm_100) =====

	.target	sm_100

	.elftype	@"ET_EXEC"


//--------------------- .note.nv.tkinfo           --------------------------
	.section	.note.nv.tkinfo,"",@"SHT_NOTE"
	.sectionflags	@"SHF_NOTE_NV_TKINFO"
	.tkinfo
        /*0018*/ 	.word	0x00000002
        /*0030*/ 	.string	""
        /*0030*/ 	.string	"ptxas"
        /*0030*/ 	.string	"Cuda compilation tools, release 13.0, V13.0.88"
        /*0030*/ 	.string	"Build cuda_13.0.r13.0/compiler.36424714_0"
        /*0030*/ 	.string	"-arch sm_100 "



//--------------------- .note.nv.cuinfo           --------------------------
	.section	.note.nv.cuinfo,"",@"SHT_NOTE"
	.sectionflags	@"SHF_NOTE_NV_CUINFO"
        /*0018*/ 	.short	0x0002
        /*001a*/ 	.short	0x0014
        /*001c*/ 	.short	0x0082
	.zero		2


//--------------------- .nv.info                  --------------------------
	.section	.nv.info,"",@"SHT_CUDA_INFO"
	.align	4


	//----- nvinfo : EIATTR_REGCOUNT
	.align		4
        /*0000*/ 	.byte	0x04, 0x2f
        /*0002*/ 	.short	(.L_1 - .L_0)
	.align		4
.L_0:
        /*0004*/ 	.word	index@(_Z14timedReductionPKfPfPl)
        /*0008*/ 	.word	0x00000010


	//----- nvinfo : EIATTR_FRAME_SIZE
	.align		4
.L_1:
        /*000c*/ 	.byte	0x04, 0x11
        /*000e*/ 	.short	(.L_3 - .L_2)
	.align		4
.L_2:
        /*0010*/ 	.word	index@(_Z14timedReductionPKfPfPl)
        /*0014*/ 	.word	0x00000000


	//----- nvinfo : EIATTR_MIN_STACK_SIZE
	.align		4
.L_3:
        /*0018*/ 	.byte	0x04, 0x12
        /*001a*/ 	.short	(.L_5 - .L_4)
	.align		4
.L_4:
        /*001c*/ 	.word	index@(_Z14timedReductionPKfPfPl)
        /*0020*/ 	.word	0x00000000
.L_5:


//--------------------- .nv.compat                --------------------------
	.section	.nv.compat,"",@"SHT_CUDA_COMPAT_INFO"
	.align	4
        /*0000*/ 	.byte	0x02, 0x09, 0x00, 0x00, 0x02, 0x02, 0x01, 0x00, 0x02, 0x05, 0x05, 0x00, 0x03, 0x07, 0x01, 0x01
        /*0010*/ 	.byte	0x02, 0x03, 0x00, 0x00, 0x02, 0x06, 0x01, 0x00, 0x04, 0x0b, 0x08, 0x00, 0x09, 0x00, 0x00, 0x00
        /*0020*/ 	.byte	0x00, 0x00, 0x00, 0x00


//--------------------- .nv.info._Z14timedReductionPKfPfPl --------------------------
	.section	.nv.info._Z14timedReductionPKfPfPl,"",@"SHT_CUDA_INFO"
	.sectionflags	@""
	.align	4


	//----- nvinfo : EIATTR_CUDA_API_VERSION
	.align		4
        /*0000*/ 	.byte	0x04, 0x37
        /*0002*/ 	.short	(.L_7 - .L_6)
.L_6:
        /*0004*/ 	.word	0x00000082


	//----- nvinfo : EIATTR_KPARAM_INFO
	.align		4
.L_7:
        /*0008*/ 	.byte	0x04, 0x17
        /*000a*/ 	.short	(.L_9 - .L_8)
.L_8:
        /*000c*/ 	.word	0x00000000
        /*0010*/ 	.short	0x0002
        /*0012*/ 	.short	0x0010
        /*0014*/ 	.byte	0x00, 0xf0, 0x21, 0x00


	//----- nvinfo : EIATTR_KPARAM_INFO
	.align		4
.L_9:
        /*0018*/ 	.byte	0x04, 0x17
        /*001a*/ 	.short	(.L_11 - .L_10)
.L_10:
        /*001c*/ 	.word	0x00000000
        /*0020*/ 	.short	0x0001
        /*0022*/ 	.short	0x0008
        /*0024*/ 	.byte	0x00, 0xf0, 0x21, 0x00


	//----- nvinfo : EIATTR_KPARAM_INFO
	.align		4
.L_11:
        /*0028*/ 	.byte	0x04, 0x17
        /*002a*/ 	.short	(.L_13 - .L_12)
.L_12:
        /*002c*/ 	.word	0x00000000
        /*0030*/ 	.short	0x0000
        /*0032*/ 	.short	0x0000
        /*0034*/ 	.byte	0x00, 0xf0, 0x21, 0x00


	//----- nvinfo : EIATTR_SPARSE_MMA_MASK
	.align		4
.L_13:
        /*0038*/ 	.byte	0x03, 0x50
        /*003a*/ 	.short	0x0000


	//----- nvinfo : EIATTR_MAXREG_COUNT
	.align		4
        /*003c*/ 	.byte	0x03, 0x1b
        /*003e*/ 	.short	0x00ff


	//----- nvinfo : EIATTR_NUM_BARRIERS
	.align		4
        /*0040*/ 	.byte	0x02, 0x4c
        /*0042*/ 	.byte	0x01
	.zero		1


	//----- nvinfo : EIATTR_MERCURY_ISA_VERSION
	.align		4
        /*0044*/ 	.byte	0x03, 0x5f
        /*0046*/ 	.short	0x0101


	//----- nvinfo : EIATTR_VRC_CTA_INIT_COUNT
	.align		4
        /*0048*/ 	.byte	0x02, 0x4a
	.zero		1
	.zero		1


	//----- nvinfo : EIATTR_EXIT_INSTR_OFFSETS
	.align		4
        /*004c*/ 	.byte	0x04, 0x1c
        /*004e*/ 	.short	(.L_15 - .L_14)


	//   ....[0]....
.L_14:
        /*0050*/ 	.word	0x00000340


	//   ....[1]....
        /*0054*/ 	.word	0x000003f0


	//----- nvinfo : EIATTR_CRS_STACK_SIZE
	.align		4
.L_15:
        /*0058*/ 	.byte	0x04, 0x1e
        /*005a*/ 	.short	(.L_17 - .L_16)
.L_16:
        /*005c*/ 	.word	0x00000000


	//----- nvinfo : EIATTR_CBANK_PARAM_SIZE
	.align		4
.L_17:
        /*0060*/ 	.byte	0x03, 0x19
        /*0062*/ 	.short	0x0018


	//----- nvinfo : EIATTR_PARAM_CBANK
	.align		4
        /*0064*/ 	.byte	0x04, 0x0a
        /*0066*/ 	.short	(.L_19 - .L_18)
	.align		4
.L_18:
        /*0068*/ 	.word	index@(.nv.constant0._Z14timedReductionPKfPfPl)
        /*006c*/ 	.short	0x0380
        /*006e*/ 	.short	0x0018


	//----- nvinfo : EIATTR_SW_WAR
	.align		4
.L_19:
        /*0070*/ 	.byte	0x04, 0x36
        /*0072*/ 	.short	(.L_21 - .L_20)
.L_20:
        /*0074*/ 	.word	0x00000008
.L_21:


//--------------------- .nv.callgraph             --------------------------
	.section	.nv.callgraph,"",@"SHT_CUDA_CALLGRAPH"
	.align	4
	.sectionentsize	8
	.align		4
        /*0000*/ 	.word	0x00000000
	.align		4
        /*0004*/ 	.word	0xffffffff
	.align		4
        /*0008*/ 	.word	0x00000000
	.align		4
        /*000c*/ 	.word	0xfffffffe
	.align		4
        /*0010*/ 	.word	0x00000000
	.align		4
        /*0014*/ 	.word	0xfffffffd
	.align		4
        /*0018*/ 	.word	0x00000000
	.align		4
        /*001c*/ 	.word	0xfffffffc


//--------------------- .text._Z14timedReductionPKfPfPl --------------------------
	.section	.text._Z14timedReductionPKfPfPl,"ax",@progbits
	.align	128
.text._Z14timedReductionPKfPfPl:
        .type           _Z14timedReductionPKfPfPl,@function
        .size           _Z14timedReductionPKfPfPl,(.L_x_5 - _Z14timedReductionPKfPfPl)
        .other          _Z14timedReductionPKfPfPl,@"STO_CUDA_ENTRY STV_DEFAULT"
_Z14timedReductionPKfPfPl:
[----:B------:R-:W-:Y:S01]  /*0000*/  LDC R1, c[0x0][0x37c] ;  /* 0x0000df00ff017b82 */ /* 0x000fe20000000800 */
[----:B------:R-:W0:Y:S01]  /*0010*/  S2R R2, SR_TID.X ;  /* 0x0000000000027919 */ /* 0x000e220000002100 */
[----:B------:R-:W1:Y:S01]  /*0020*/  LDCU.64 UR8, c[0x0][0x358] ;  /* 0x00006b00ff0877ac */ /* 0x000e620008000a00 */
[----:B------:R-:W2:Y:S01]  /*0030*/  S2R R0, SR_CTAID.X ;  /* 0x0000000000007919 */ /* 0x000ea20000002500 */
[----:B0-----:R-:W-:-:S13]  /*0040*/  ISETP.NE.AND P0, PT, R2, RZ, PT ;  /* 0x000000ff0200720c */ /* 0x001fda0003f05270 */
[----:B------:R-:W-:Y:S01]  /*0050*/  @!P0 CS2R.32 R4, SR_CLOCKLO ;  /* 0x0000000000048805 */ /* 0x000fe20000005000 */
[----:B------:R-:W2:Y:S01]  /*0060*/  @!P0 LDC.64 R6, c[0x0][0x390] ;  /* 0x0000e400ff068b82 */ /* 0x000ea20000000a00 */
[----:B------:R-:W0:Y:S02]  /*0070*/  LDCU UR6, c[0x0][0x360] ;  /* 0x00006c00ff0677ac */ /* 0x000e240008000800 */
[----:B------:R-:W-:-:S05]  /*0080*/  @!P0 SHF.R.S32.HI R5, RZ, 0x1f, R4 ;  /* 0x0000001fff058819 */ /* 0x000fca0000011404 */
[----:B------:R-:W3:Y:S01]  /*0090*/  LDC.64 R10, c[0x0][0x380] ;  /* 0x0000e000ff0a7b82 */ /* 0x000ee20000000a00 */
[----:B0-----:R-:W-:Y:S02]  /*00a0*/  VIADD R13, R2, UR6 ;  /* 0x00000006020d7c36 */ /* 0x001fe40008000000 */
[----:B--2---:R-:W-:-:S05]  /*00b0*/  @!P0 IMAD.WIDE R6, R0, 0x8, R6 ;  /* 0x0000000800068825 */ /* 0x004fca00078e0206 */
[----:B-1----:R0:W-:Y:S01]  /*00c0*/  @!P0 STG.E.64 desc[UR8][R6.64], R4 ;  /* 0x0000000406008986 */ /* 0x0021e2000c101b08 */
[----:B---3--:R-:W-:-:S04]  /*00d0*/  IMAD.WIDE R8, R2, 0x4, R10 ;  /* 0x0000000402087825 */ /* 0x008fc800078e020a */
[----:B------:R-:W-:Y:S02]  /*00e0*/  IMAD.WIDE.U32 R10, R13, 0x4, R10 ;  /* 0x000000040d0a7825 */ /* 0x000fe400078e000a */
[----:B------:R-:W2:Y:S04]  /*00f0*/  LDG.E R8, desc[UR8][R8.64] ;  /* 0x0000000808087981 */ /* 0x000ea8000c1e1900 */
[----:B------:R-:W3:Y:S01]  /*0100*/  LDG.E R10, desc[UR8][R10.64] ;  /* 0x000000080a0a7981 */ /* 0x000ee2000c1e1900 */
[----:B------:R-:W1:Y:S01]  /*0110*/  S2UR UR5, SR_CgaCtaId ;  /* 0x00000000000579c3 */ /* 0x000e620000008800 */
[----:B------:R-:W-:Y:S01]  /*0120*/  UMOV UR4, 0x400 ;  /* 0x0000040000047882 */ /* 0x000fe20000000000 */
[----:B------:R-:W-:Y:S02]  /*0130*/  UISETP.GE.AND UP0, UPT, UR6, 0x1, UPT ;  /* 0x000000010600788c */ /* 0x000fe4000bf06270 */
[----:B-1----:R-:W-:-:S06]  /*0140*/  ULEA UR4, UR5, UR4, 0x18 ;  /* 0x0000000405047291 */ /* 0x002fcc000f8ec0ff */
[----:B------:R-:W-:Y:S02]  /*0150*/  LEA R3, R2, UR4, 0x2 ;  /* 0x0000000402037c11 */ /* 0x000fe4000f8e10ff */
[----:B------:R-:W-:-:S03]  /*0160*/  LEA R13, R13, UR4, 0x2 ;  /* 0x000000040d0d7c11 */ /* 0x000fc6000f8e10ff */
[----:B--2---:R0:W-:Y:S04]  /*0170*/  STS [R3], R8 ;  /* 0x0000000803007388 */ /* 0x0041e80000000800 */
[----:B---3--:R0:W-:Y:S01]  /*0180*/  STS [R13], R10 ;  /* 0x0000000a0d007388 */ /* 0x0081e20000000800 */
[----:B------:R-:W-:Y:S05]  /*0190*/  BRA.U !UP0, `(.L_x_0) ;  /* 0x0000000108447547 */ /* 0x000fea000b800000 */
[----:B------:R-:W-:-:S05]  /*01a0*/  UMOV UR5, UR6 ;  /* 0x0000000600057c82 */ /* 0x000fca0008000000 */
.L_x_3:
[----:B------:R-:W-:Y:S01]  /*01b0*/  BAR.SYNC.DEFER_BLOCKING 0x0 ;  /* 0x0000000000007b1d */ /* 0x000fe20000010000 */
[----:B------:R-:W-:-:S05]  /*01c0*/  ISETP.GE.AND P1, PT, R2, UR5, PT ;  /* 0x0000000502007c0c */ /* 0x000fca000bf26270 */
[----:B------:R-:W-:Y:S08]  /*01d0*/  BSSY.RECONVERGENT B0, `(.L_x_1) ;  /* 0x0000008000007945 */ /* 0x000ff00003800200 */
[----:B-1----:R-:W-:Y:S05]  /*01e0*/  @P1 BRA `(.L_x_2) ;  /* 0x0000000000181947 */ /* 0x002fea0003800000 */
[----:B0-----:R-:W-:-:S05]  /*01f0*/  VIADD R4, R2, UR5 ;  /* 0x0000000502047c36 */ /* 0x001fca0008000000 */
[----:B------:R-:W-:Y:S02]  /*0200*/  LEA R5, R4, UR4, 0x2 ;  /* 0x0000000404057c11 */ /* 0x000fe4000f8e10ff */
[----:B------:R-:W-:Y:S04]  /*0210*/  LDS R4, [R3] ;  /* 0x0000000003047984 */ /* 0x000fe80000000800 */
[----:B------:R-:W0:Y:S02]  /*0220*/  LDS R5, [R5] ;  /* 0x0000000005057984 */ /* 0x000e240000000800 */
[----:B0-----:R-:W-:-:S13]  /*0230*/  FSETP.GEU.AND P1, PT, R5, R4, PT ;  /* 0x000000040500720b */ /* 0x001fda0003f2e000 */
[----:B------:R1:W-:Y:S02]  /*0240*/  @!P1 STS [R3], R5 ;  /* 0x0000000503009388 */ /* 0x0003e40000000800 */
.L_x_2:
[----:B------:R-:W-:Y:S05]  /*0250*/  BSYNC.RECONVERGENT B0 ;  /* 0x0000000000007941 */ /* 0x000fea0003800200 */
.L_x_1:
[----:B------:R-:W-:Y:S02]  /*0260*/  UISETP.GT.AND UP0, UPT, UR5, 0x1, UPT ;  /* 0x000000010500788c */ /* 0x000fe4000bf04270 */
[----:B------:R-:W-:-:S04]  /*0270*/  ULEA.HI UR6, UR5, UR5, URZ, 0x1 ;  /* 0x0000000505067291 */ /* 0x000fc8000f8f08ff */
[----:B------:R-:W-:-:S07]  /*0280*/  USHF.R.S32.HI UR6, URZ, 0x1, UR6 ;  /* 0x00000001ff067899 */ /* 0x000fce0008011406 */
[----:B------:R-:W-:Y:S01]  /*0290*/  UMOV UR5, UR6 ;  /* 0x0000000600057c82 */ /* 0x000fe20008000000 */
[----:B------:R-:W-:Y:S05]  /*02a0*/  BRA.U UP0, `(.L_x_3) ;  /* 0xfffffffd00c07547 */ /* 0x000fea000b83ffff */
.L_x_0:
[----:B0-----:R-:W0:Y:S01]  /*02b0*/  @!P0 S2R R4, SR_CgaCtaId ;  /* 0x0000000000048919 */ /* 0x001e220000008800 */
[----:B-1----:R-:W-:-:S04]  /*02c0*/  @!P0 MOV R3, 0x400 ;  /* 0x0000040000038802 */ /* 0x002fc80000000f00 */
[----:B0-----:R-:W-:Y:S02]  /*02d0*/  @!P0 LEA R3, R4, R3, 0x18 ;  /* 0x0000000304038211 */ /* 0x001fe400078ec0ff */
[----:B------:R-:W0:Y:S04]  /*02e0*/  @!P0 LDC.64 R4, c[0x0][0x388] ;  /* 0x0000e200ff048b82 */ /* 0x000e280000000a00 */
[----:B------:R-:W1:Y:S01]  /*02f0*/  @!P0 LDS R3, [R3] ;  /* 0x0000000003038984 */ /* 0x000e620000000800 */
[----:B0-----:R-:W-:-:S05]  /*0300*/  @!P0 IMAD.WIDE R4, R0, 0x4, R4 ;  /* 0x0000000400048825 */ /* 0x001fca00078e0204 */
[----:B-1----:R0:W-:Y:S01]  /*0310*/  @!P0 STG.E desc[UR8][R4.64], R3 ;  /* 0x0000000304008986 */ /* 0x0021e2000c101908 */
[----:B------:R-:W-:Y:S01]  /*0320*/  BAR.SYNC.DEFER_BLOCKING 0x0 ;  /* 0x0000000000007b1d */ /* 0x000fe20000010000 */
[----:B------:R-:W-:-:S13]  /*0330*/  ISETP.NE.AND P0, PT, R2, RZ, PT ;  /* 0x000000ff0200720c */ /* 0x000fda0003f05270 */
[----:B0-----:R-:W-:Y:S05]  /*0340*/  @P0 EXIT ;  /* 0x000000000000094d */ /* 0x001fea0003800000 */
[----:B------:R-:W0:Y:S01]  /*0350*/  S2UR UR4, SR_CLOCKLO ;  /* 0x00000000000479c3 */ /* 0x000e220000005000 */
[----:B------:R-:W-:-:S07]  /*0360*/  NOP ;  /* 0x0000000000007918 */ /* 0x000fce0000000000 */
[----:B------:R-:W1:Y:S01]  /*0370*/  LDC.64 R4, c[0x0][0x390] ;  /* 0x0000e400ff047b82 */ /* 0x000e620000000a00 */
[----:B------:R-:W2:Y:S01]  /*0380*/  LDCU UR5, c[0x0][0x370] ;  /* 0x00006e00ff0577ac */ /* 0x000ea20008000800 */
[----:B0-----:R-:W-:Y:S01]  /*0390*/  IMAD.U32 R2, RZ, RZ, UR4 ;  /* 0x00000004ff027e24 */ /* 0x001fe2000f8e00ff */
[----:B------:R-:W-:-:S06]  /*03a0*/  USHF.R.S32.HI UR6, URZ, 0x1f, UR4 ;  /* 0x0000001fff067899 */ /* 0x000fcc0008011404 */
[----:B------:R-:W-:Y:S02]  /*03b0*/  IMAD.U32 R3, RZ, RZ, UR6 ;  /* 0x00000006ff037e24 */ /* 0x000fe4000f8e00ff */
[----:B--2---:R-:W-:-:S04]  /*03c0*/  VIADD R7, R0, UR5 ;  /* 0x0000000500077c36 */ /* 0x004fc80008000000 */
[----:B-1----:R-:W-:-:S05]  /*03d0*/  IMAD.WIDE.U32 R4, R7, 0x8, R4 ;  /* 0x0000000807047825 */ /* 0x002fca00078e0004 */
[----:B------:R-:W-:Y:S01]  /*03e0*/  STG.E.64 desc[UR8][R4.64], R2 ;  /* 0x0000000204007986 */ /* 0x000fe2000c101b08 */
[----:B------:R-:W-:Y:S05]  /*03f0*/  EXIT ;  /* 0x000000000000794d */ /* 0x000fea0003800000 */
.L_x_4:
[----:B------:R-:W-:-:S00]  /*0400*/  BRA `(.L_x_4) ;  /* 0xfffffffc00fc7947 */ /* 0x000fc0000383ffff */
[----:B------:R-:W-:-:S00]  /*0410*/  NOP ;  /* 0x0000000000007918 */ /* 0x000fc00000000000 */
        /* <DEDUP_REMOVED lines=14> */
.L_x_5:


//--------------------- .nv.shared._Z14timedReductionPKfPfPl --------------------------
	.section	.nv.shared._Z14timedReductionPKfPfPl,"aw",@nobits
	.sectionflags	@""
	.align	16
	.zero		1024


//--------------------- .nv.shared.reserved.0     --------------------------
	.section	.nv.shared.reserved.0,"aw",@nobits
	.weak		__nv_reservedSMEM_offset_0_alias
	.size		__nv_reservedSMEM_offset_0_alias, 0, 64
	.other		__nv_reservedSMEM_offset_0_alias,@"STO_CUDA_RESERVED_SHARED STV_DEFAULT"
__nv_reservedSMEM_offset_0_alias:
	.zero		0
	.zero		64


//--------------------- .nv.constant0._Z14timedReductionPKfPfPl --------------------------
	.section	.nv.constant0._Z14timedReductionPKfPfPl,"a",@progbits
	.sectionflags	@""
	.align	4
.nv.constant0._Z14timedReductionPKfPfPl:
	.zero		920


//--------------------- SYMBOLS --------------------------

	.type		.nv.reservedSmem.offset0,@object
	.size		.nv.reservedSmem.offset0,0x4
	.type		.nv.reservedSmem.cap,@object
	.size		.nv.reservedSmem.cap,0x4
